//
// Generated by NVIDIA NVVM Compiler
//
// Compiler Build ID: CL-36424714
// Cuda compilation tools, release 13.0, V13.0.88
// Based on NVVM 20.0.0
//

.version 9.0
.target sm_100
.address_size 64

	// .globl	_Z22transeposeMatrixNativeIiEvPT_S1_S1_iii

.visible .entry _Z22transeposeMatrixNativeIiEvPT_S1_S1_iii(
	.param .u64 .ptr .align 1 _Z22transeposeMatrixNativeIiEvPT_S1_S1_iii_param_0,
	.param .u64 .ptr .align 1 _Z22transeposeMatrixNativeIiEvPT_S1_S1_iii_param_1,
	.param .u64 .ptr .align 1 _Z22transeposeMatrixNativeIiEvPT_S1_S1_iii_param_2,
	.param .u32 _Z22transeposeMatrixNativeIiEvPT_S1_S1_iii_param_3,
	.param .u32 _Z22transeposeMatrixNativeIiEvPT_S1_S1_iii_param_4,
	.param .u32 _Z22transeposeMatrixNativeIiEvPT_S1_S1_iii_param_5
)
{
	.reg .pred 	%p<4>;
	.reg .b32 	%r<14>;
	.reg .b64 	%rd<9>;

	ld.param.u64 	%rd1, [_Z22transeposeMatrixNativeIiEvPT_S1_S1_iii_param_0];
	ld.param.u64 	%rd2, [_Z22transeposeMatrixNativeIiEvPT_S1_S1_iii_param_2];
	ld.param.u32 	%r3, [_Z22transeposeMatrixNativeIiEvPT_S1_S1_iii_param_3];
	ld.param.u32 	%r4, [_Z22transeposeMatrixNativeIiEvPT_S1_S1_iii_param_4];
	mov.u32 	%r5, %ctaid.y;
	mov.u32 	%r6, %ntid.y;
	mov.u32 	%r7, %tid.y;
	mad.lo.s32 	%r1, %r5, %r6, %r7;
	mov.u32 	%r8, %ctaid.x;
	mov.u32 	%r9, %ntid.x;
	mov.u32 	%r10, %tid.x;
	mad.lo.s32 	%r2, %r8, %r9, %r10;
	setp.ge.s32 	%p1, %r1, %r3;
	setp.ge.s32 	%p2, %r2, %r4;
	or.pred  	%p3, %p1, %p2;
	@%p3 bra 	$L__BB0_2;
	cvta.to.global.u64 	%rd3, %rd1;
	cvta.to.global.u64 	%rd4, %rd2;
	mad.lo.s32 	%r11, %r3, %r2, %r1;
	mul.wide.s32 	%rd5, %r11, 4;
	add.s64 	%rd6, %rd3, %rd5;
	ld.global.u32 	%r12, [%rd6];
	mad.lo.s32 	%r13, %r4, %r1, %r2;
	mul.wide.s32 	%rd7, %r13, 4;
	add.s64 	%rd8, %rd4, %rd7;
	st.global.u32 	[%rd8], %r12;
$L__BB0_2:
	ret;

}


// ===== COMPILED SASS (sm_100) =====

	.target	sm_100

	.elftype	@"ET_EXEC"


//--------------------- .note.nv.tkinfo           --------------------------
	.section	.note.nv.tkinfo,"",@"SHT_NOTE"
	.sectionflags	@"SHF_NOTE_NV_TKINFO"
	.tkinfo
        /*0018*/ 	.word	0x00000002
        /*0030*/ 	.string	""
        /*0030*/ 	.string	"ptxas"
        /*0030*/ 	.string	"Cuda compilation tools, release 13.0, V13.0.88"
        /*0030*/ 	.string	"Build cuda_13.0.r13.0/compiler.36424714_0"
        /*0030*/ 	.string	"-arch sm_100 -m 64 "



//--------------------- .note.nv.cuinfo           --------------------------
	.section	.note.nv.cuinfo,"",@"SHT_NOTE"
	.sectionflags	@"SHF_NOTE_NV_CUINFO"
        /*0018*/ 	.short	0x0002
        /*001a*/ 	.short	0x0064
        /*001c*/ 	.short	0x0082
	.zero		2


//--------------------- .nv.info                  --------------------------
	.section	.nv.info,"",@"SHT_CUDA_INFO"
	.align	4


	//----- nvinfo : EIATTR_REGCOUNT
	.align		4
        /*0000*/ 	.byte	0x04, 0x2f
        /*0002*/ 	.short	(.L_1 - .L_0)
	.align		4
.L_0:
        /*0004*/ 	.word	index@(_Z22transeposeMatrixNativeIiEvPT_S1_S1_iii)
        /*0008*/ 	.word	0x0000000a


	//----- nvinfo : EIATTR_FRAME_SIZE
	.align		4
.L_1:
        /*000c*/ 	.byte	0x04, 0x11
        /*000e*/ 	.short	(.L_3 - .L_2)
	.align		4
.L_2:
        /*0010*/ 	.word	index@(_Z22transeposeMatrixNativeIiEvPT_S1_S1_iii)
        /*0014*/ 	.word	0x00000000


	//----- nvinfo : EIATTR_MIN_STACK_SIZE
	.align		4
.L_3:
        /*0018*/ 	.byte	0x04, 0x12
        /*001a*/ 	.short	(.L_5 - .L_4)
	.align		4
.L_4:
        /*001c*/ 	.word	index@(_Z22transeposeMatrixNativeIiEvPT_S1_S1_iii)
        /*0020*/ 	.word	0x00000000
.L_5:


//--------------------- .nv.compat                --------------------------
	.section	.nv.compat,"",@"SHT_CUDA_COMPAT_INFO"
	.align	4
        /*0000*/ 	.byte	0x02, 0x09, 0x00, 0x00, 0x02, 0x02, 0x01, 0x00, 0x02, 0x05, 0x05, 0x00, 0x03, 0x07, 0x01, 0x01
        /*0010*/ 	.byte	0x02, 0x03, 0x00, 0x00, 0x02, 0x06, 0x01, 0x00, 0x04, 0x0b, 0x08, 0x00, 0x09, 0x00, 0x00, 0x00
        /*0020*/ 	.byte	0x00, 0x00, 0x00, 0x00


//--------------------- .nv.info._Z22transeposeMatrixNativeIiEvPT_S1_S1_iii --------------------------
	.section	.nv.info._Z22transeposeMatrixNativeIiEvPT_S1_S1_iii,"",@"SHT_CUDA_INFO"
	.sectionflags	@""
	.align	4


	//----- nvinfo : EIATTR_CUDA_API_VERSION
	.align		4
        /*0000*/ 	.byte	0x04, 0x37
        /*0002*/ 	.short	(.L_7 - .L_6)
.L_6:
        /*0004*/ 	.word	0x00000082


	//----- nvinfo : EIATTR_KPARAM_INFO
	.align		4
.L_7:
        /*0008*/ 	.byte	0x04, 0x17
        /*000a*/ 	.short	(.L_9 - .L_8)
.L_8:
        /*000c*/ 	.word	0x00000000
        /*0010*/ 	.short	0x0005
        /*0012*/ 	.short	0x0020
        /*0014*/ 	.byte	0x00, 0xf0, 0x11, 0x00


	//----- nvinfo : EIATTR_KPARAM_INFO
	.align		4
.L_9:
        /*0018*/ 	.byte	0x04, 0x17
        /*001a*/ 	.short	(.L_11 - .L_10)
.L_10:
        /*001c*/ 	.word	0x00000000
        /*0020*/ 	.short	0x0004
        /*0022*/ 	.short	0x001c
        /*0024*/ 	.byte	0x00, 0xf0, 0x11, 0x00


	//----- nvinfo : EIATTR_KPARAM_INFO
	.align		4
.L_11:
        /*0028*/ 	.byte	0x04, 0x17
        /*002a*/ 	.short	(.L_13 - .L_12)
.L_12:
        /*002c*/ 	.word	0x00000000
        /*0030*/ 	.short	0x0003
        /*0032*/ 	.short	0x0018
        /*0034*/ 	.byte	0x00, 0xf0, 0x11, 0x00


	//----- nvinfo : EIATTR_KPARAM_INFO
	.align		4
.L_13:
        /*0038*/ 	.byte	0x04, 0x17
        /*003a*/ 	.short	(.L_15 - .L_14)
.L_14:
        /*003c*/ 	.word	0x00000000
        /*0040*/ 	.short	0x0002
        /*0042*/ 	.short	0x0010
        /*0044*/ 	.byte	0x00, 0xf5, 0x21, 0x00


	//----- nvinfo : EIATTR_KPARAM_INFO
	.align		4
.L_15:
        /*0048*/ 	.byte	0x04, 0x17
        /*004a*/ 	.short	(.L_17 - .L_16)
.L_16:
        /*004c*/ 	.word	0x00000000
        /*0050*/ 	.short	0x0001
        /*0052*/ 	.short	0x0008
        /*0054*/ 	.byte	0x00, 0xf5, 0x21, 0x00


	//----- nvinfo : EIATTR_KPARAM_INFO
	.align		4
.L_17:
        /*0058*/ 	.byte	0x04, 0x17
        /*005a*/ 	.short	(.L_19 - .L_18)
.L_18:
        /*005c*/ 	.word	0x00000000
        /*0060*/ 	.short	0x0000
        /*0062*/ 	.short	0x0000
        /*0064*/ 	.byte	0x00, 0xf5, 0x21, 0x00


	//----- nvinfo : EIATTR_SPARSE_MMA_MASK
	.align		4
.L_19:
        /*0068*/ 	.byte	0x03, 0x50
        /*006a*/ 	.short	0x0000


	//----- nvinfo : EIATTR_MAXREG_COUNT
	.align		4
        /*006c*/ 	.byte	0x03, 0x1b
        /*006e*/ 	.short	0x00ff


	//----- nvinfo : EIATTR_MERCURY_ISA_VERSION
	.align		4
        /*0070*/ 	.byte	0x03, 0x5f
        /*0072*/ 	.short	0x0101


	//----- nvinfo : EIATTR_VRC_CTA_INIT_COUNT
	.align		4
        /*0074*/ 	.byte	0x02, 0x4a
	.zero		1
	.zero		1


	//----- nvinfo : EIATTR_EXIT_INSTR_OFFSETS
	.align		4
        /*0078*/ 	.byte	0x04, 0x1c
        /*007a*/ 	.short	(.L_21 - .L_20)


	//   ....[0]....
.L_20:
        /*007c*/ 	.word	0x000000c0


	//   ....[1]....
        /*0080*/ 	.word	0x00000160


	//----- nvinfo : EIATTR_CBANK_PARAM_SIZE
	.align		4
.L_21:
        /*0084*/ 	.byte	0x03, 0x19
        /*0086*/ 	.short	0x0024


	//----- nvinfo : EIATTR_PARAM_CBANK
	.align		4
        /*0088*/ 	.byte	0x04, 0x0a
        /*008a*/ 	.short	(.L_23 - .L_22)
	.align		4
.L_22:
        /*008c*/ 	.word	index@(.nv.constant0._Z22transeposeMatrixNativeIiEvPT_S1_S1_iii)
        /*0090*/ 	.short	0x0380
        /*0092*/ 	.short	0x0024


	//----- nvinfo : EIATTR_SW_WAR
	.align		4
.L_23:
        /*0094*/ 	.byte	0x04, 0x36
        /*0096*/ 	.short	(.L_25 - .L_24)
.L_24:
        /*0098*/ 	.word	0x00000008
.L_25:


//--------------------- .nv.callgraph             --------------------------
	.section	.nv.callgraph,"",@"SHT_CUDA_CALLGRAPH"
	.align	4
	.sectionentsize	8
	.align		4
        /*0000*/ 	.word	0x00000000
	.align		4
        /*0004*/ 	.word	0xffffffff
	.align		4
        /*0008*/ 	.word	0x00000000
	.align		4
        /*000c*/ 	.word	0xfffffffe
	.align		4
        /*0010*/ 	.word	0x00000000
	.align		4
        /*0014*/ 	.word	0xfffffffd
	.align		4
        /*0018*/ 	.word	0x00000000
	.align		4
        /*001c*/ 	.word	0xfffffffc


//--------------------- .text._Z22transeposeMatrixNativeIiEvPT_S1_S1_iii --------------------------
	.section	.text._Z22transeposeMatrixNativeIiEvPT_S1_S1_iii,"ax",@progbits
	.align	128
        .global         _Z22transeposeMatrixNativeIiEvPT_S1_S1_iii
        .type           _Z22transeposeMatrixNativeIiEvPT_S1_S1_iii,@function
        .size           _Z22transeposeMatrixNativeIiEvPT_S1_S1_iii,(.L_x_1 - _Z22transeposeMatrixNativeIiEvPT_S1_S1_iii)
        .other          _Z22transeposeMatrixNativeIiEvPT_S1_S1_iii,@"STO_CUDA_ENTRY STV_DEFAULT"
_Z22transeposeMatrixNativeIiEvPT_S1_S1_iii:
.text._Z22transeposeMatrixNativeIiEvPT_S1_S1_iii:
[----:B------:R-:W-:Y:S01]  /*0000*/  LDC R1, c[0x0][0x37c] ;  /* 0x0000df00ff017b82 */ /* 0x000fe20000000800 */
[----:B------:R-:W0:Y:S07]  /*0010*/  S2R R2, SR_TID.X ;  /* 0x0000000000027919 */ /* 0x000e2e0000002100 */
[----:B------:R-:W1:Y:S01]  /*0020*/  LDC R0, c[0x0][0x364] ;  /* 0x0000d900ff007b82 */ /* 0x000e620000000800 */
[----:B------:R-:W2:Y:S01]  /*0030*/  LDCU.64 UR6, c[0x0][0x398] ;  /* 0x00007300ff0677ac */ /* 0x000ea20008000a00 */
[----:B------:R-:W1:Y:S06]  /*0040*/  S2R R3, SR_TID.Y ;  /* 0x0000000000037919 */ /* 0x000e6c0000002200 */
[----:B------:R-:W0:Y:S08]  /*0050*/  S2UR UR5, SR_CTAID.X ;  /* 0x00000000000579c3 */ /* 0x000e300000002500 */
[----:B------:R-:W0:Y:S08]  /*0060*/  LDC R7, c[0x0][0x360] ;  /* 0x0000d800ff077b82 */ /* 0x000e300000000800 */
[----:B------:R-:W1:Y:S01]  /*0070*/  S2UR UR4, SR_CTAID.Y ;  /* 0x00000000000479c3 */ /* 0x000e620000002600 */
[----:B0-----:R-:W-:-:S05]  /*0080*/  IMAD R7, R7, UR5, R2 ;  /* 0x0000000507077c24 */ /* 0x001fca000f8e0202 */
[----:B--2---:R-:W-:Y:S01]  /*0090*/  ISETP.GE.AND P0, PT, R7, UR7, PT ;  /* 0x0000000707007c0c */ /* 0x004fe2000bf06270 */
[----:B-1----:R-:W-:-:S05]  /*00a0*/  IMAD R0, R0, UR4, R3 ;  /* 0x0000000400007c24 */ /* 0x002fca000f8e0203 */
[----:B------:R-:W-:-:S13]  /*00b0*/  ISETP.GE.OR P0, PT, R0, UR6, P0 ;  /* 0x0000000600007c0c */ /* 0x000fda0008706670 */
[----:B------:R-:W-:Y:S05]  /*00c0*/  @P0 EXIT ;  /* 0x000000000000094d */ /* 0x000fea0003800000 */
[----:B------:R-:W0:Y:S01]  /*00d0*/  LDC.64 R2, c[0x0][0x380] ;  /* 0x0000e000ff027b82 */ /* 0x000e220000000a00 */
[----:B------:R-:W1:Y:S01]  /*00e0*/  LDCU.64 UR4, c[0x0][0x358] ;  /* 0x00006b00ff0477ac */ /* 0x000e620008000a00 */
[----:B------:R-:W-:-:S04]  /*00f0*/  IMAD R5, R7, UR6, R0 ;  /* 0x0000000607057c24 */ /* 0x000fc8000f8e0200 */
[----:B0-----:R-:W-:Y:S02]  /*0100*/  IMAD.WIDE R2, R5, 0x4, R2 ;  /* 0x0000000405027825 */ /* 0x001fe400078e0202 */
[----:B------:R-:W0:Y:S04]  /*0110*/  LDC.64 R4, c[0x0][0x390] ;  /* 0x0000e400ff047b82 */ /* 0x000e280000000a00 */
[----:B-1----:R-:W2:Y:S01]  /*0120*/  LDG.E R3, desc[UR4][R2.64] ;  /* 0x0000000402037981 */ /* 0x002ea2000c1e1900 */
[----:B------:R-:W-:-:S04]  /*0130*/  IMAD R7, R0, UR7, R7 ;  /* 0x0000000700077c24 */ /* 0x000fc8000f8e0207 */
[----:B0-----:R-:W-:-:S05]  /*0140*/  IMAD.WIDE R4, R7, 0x4, R4 ;  /* 0x0000000407047825 */ /* 0x001fca00078e0204 */
[----:B--2---:R-:W-:Y:S01]  /*0150*/  STG.E desc[UR4][R4.64], R3 ;  /* 0x0000000304007986 */ /* 0x004fe2000c101904 */
[----:B------:R-:W-:Y:S05]  /*0160*/  EXIT ;  /* 0x000000000000794d */ /* 0x000fea0003800000 */
.L_x_0:
[----:B------:R-:W-:-:S00]  /*0170*/  BRA `(.L_x_0) ;  /* 0xfffffffc00fc7947 */ /* 0x000fc0000383ffff */
[----:B------:R-:W-:-:S00]  /*0180*/  NOP ;  /* 0x0000000000007918 */ /* 0x000fc00000000000 */
[----:B------:R-:W-:-:S00]  /*0190*/  NOP ;  /* 0x0000000000007918 */ /* 0x000fc00000000000 */
[----:B------:R-:W-:-:S00]  /*01a0*/  NOP ;  /* 0x0000000000007918 */ /* 0x000fc00000000000 */
[----:B------:R-:W-:-:S00]  /*01b0*/  NOP ;  /* 0x0000000000007918 */ /* 0x000fc00000000000 */
[----:B------:R-:W-:-:S00]  /*01c0*/  NOP ;  /* 0x0000000000007918 */ /* 0x000fc00000000000 */
[----:B------:R-:W-:-:S00]  /*01d0*/  NOP ;  /* 0x0000000000007918 */ /* 0x000fc00000000000 */
[----:B------:R-:W-:-:S00]  /*01e0*/  NOP ;  /* 0x0000000000007918 */ /* 0x000fc00000000000 */
[----:B------:R-:W-:-:S00]  /*01f0*/  NOP ;  /* 0x0000000000007918 */ /* 0x000fc00000000000 */
.L_x_1:


//--------------------- .nv.shared.reserved.0     --------------------------
	.section	.nv.shared.reserved.0,"aw",@nobits
	.weak		__nv_reservedSMEM_offset_0_alias
	.size		__nv_reservedSMEM_offset_0_alias, 0, 64
	.other		__nv_reservedSMEM_offset_0_alias,@"STO_CUDA_RESERVED_SHARED STV_DEFAULT"
__nv_reservedSMEM_offset_0_alias:
	.zero		0
	.zero		64


//--------------------- .nv.constant0._Z22transeposeMatrixNativeIiEvPT_S1_S1_iii --------------------------
	.section	.nv.constant0._Z22transeposeMatrixNativeIiEvPT_S1_S1_iii,"a",@progbits
	.sectionflags	@""
	.align	4
.nv.constant0._Z22transeposeMatrixNativeIiEvPT_S1_S1_iii:
	.zero		932


//--------------------- SYMBOLS --------------------------

	.type		.nv.reservedSmem.offset0,@object
	.size		.nv.reservedSmem.offset0,0x4
